//
// Generated by NVIDIA NVVM Compiler
//
// Compiler Build ID: CL-36424714
// Cuda compilation tools, release 13.0, V13.0.88
// Based on NVVM 20.0.0
//

.version 9.0
.target sm_100
.address_size 64

	// .globl	_Z12write_kernelPfmf

.visible .entry _Z12write_kernelPfmf(
	.param .u64 .ptr .align 1 _Z12write_kernelPfmf_param_0,
	.param .u64 _Z12write_kernelPfmf_param_1,
	.param .f32 _Z12write_kernelPfmf_param_2
)
{
	.reg .pred 	%p<2>;
	.reg .b32 	%r<5>;
	.reg .b32 	%f<2>;
	.reg .b64 	%rd<7>;

	ld.param.u64 	%rd2, [_Z12write_kernelPfmf_param_0];
	ld.param.u64 	%rd3, [_Z12write_kernelPfmf_param_1];
	ld.param.f32 	%f1, [_Z12write_kernelPfmf_param_2];
	mov.u32 	%r1, %ctaid.x;
	mov.u32 	%r2, %ntid.x;
	mov.u32 	%r3, %tid.x;
	mad.lo.s32 	%r4, %r1, %r2, %r3;
	cvt.u64.u32 	%rd1, %r4;
	setp.le.u64 	%p1, %rd3, %rd1;
	@%p1 bra 	$L__BB0_2;
	cvta.to.global.u64 	%rd4, %rd2;
	shl.b64 	%rd5, %rd1, 2;
	add.s64 	%rd6, %rd4, %rd5;
	st.global.f32 	[%rd6], %f1;
$L__BB0_2:
	ret;

}
	// .globl	_Z11read_kernelPfS_m
.visible .entry _Z11read_kernelPfS_m(
	.param .u64 .ptr .align 1 _Z11read_kernelPfS_m_param_0,
	.param .u64 .ptr .align 1 _Z11read_kernelPfS_m_param_1,
	.param .u64 _Z11read_kernelPfS_m_param_2
)
{
	.reg .pred 	%p<2>;
	.reg .b32 	%r<5>;
	.reg .b32 	%f<2>;
	.reg .b64 	%rd<10>;

	ld.param.u64 	%rd2, [_Z11read_kernelPfS_m_param_0];
	ld.param.u64 	%rd3, [_Z11read_kernelPfS_m_param_1];
	ld.param.u64 	%rd4, [_Z11read_kernelPfS_m_param_2];
	mov.u32 	%r1, %ctaid.x;
	mov.u32 	%r2, %ntid.x;
	mov.u32 	%r3, %tid.x;
	mad.lo.s32 	%r4, %r1, %r2, %r3;
	cvt.u64.u32 	%rd1, %r4;
	setp.le.u64 	%p1, %rd4, %rd1;
	@%p1 bra 	$L__BB1_2;
	cvta.to.global.u64 	%rd5, %rd2;
	cvta.to.global.u64 	%rd6, %rd3;
	shl.b64 	%rd7, %rd1, 2;
	add.s64 	%rd8, %rd5, %rd7;
	ld.global.f32 	%f1, [%rd8];
	add.s64 	%rd9, %rd6, %rd7;
	st.global.f32 	[%rd9], %f1;
$L__BB1_2:
	ret;

}


// ===== COMPILED SASS (sm_100) =====

	.target	sm_100

	.elftype	@"ET_EXEC"


//--------------------- .note.nv.tkinfo           --------------------------
	.section	.note.nv.tkinfo,"",@"SHT_NOTE"
	.sectionflags	@"SHF_NOTE_NV_TKINFO"
	.tkinfo
        /*0018*/ 	.word	0x00000002
        /*0030*/ 	.string	""
        /*0030*/ 	.string	"ptxas"
        /*0030*/ 	.string	"Cuda compilation tools, release 13.0, V13.0.88"
        /*0030*/ 	.string	"Build cuda_13.0.r13.0/compiler.36424714_0"
        /*0030*/ 	.string	"-arch sm_100 -m 64 "



//--------------------- .note.nv.cuinfo           --------------------------
	.section	.note.nv.cuinfo,"",@"SHT_NOTE"
	.sectionflags	@"SHF_NOTE_NV_CUINFO"
        /*0018*/ 	.short	0x0002
        /*001a*/ 	.short	0x0064
        /*001c*/ 	.short	0x0082
	.zero		2


//--------------------- .nv.info                  --------------------------
	.section	.nv.info,"",@"SHT_CUDA_INFO"
	.align	4


	//----- nvinfo : EIATTR_REGCOUNT
	.align		4
        /*0000*/ 	.byte	0x04, 0x2f
        /*0002*/ 	.short	(.L_1 - .L_0)
	.align		4
.L_0:
        /*0004*/ 	.word	index@(_Z12write_kernelPfmf)
        /*0008*/ 	.word	0x00000008


	//----- nvinfo : EIATTR_FRAME_SIZE
	.align		4
.L_1:
        /*000c*/ 	.byte	0x04, 0x11
        /*000e*/ 	.short	(.L_3 - .L_2)
	.align		4
.L_2:
        /*0010*/ 	.word	index@(_Z12write_kernelPfmf)
        /*0014*/ 	.word	0x00000000


	//----- nvinfo : EIATTR_REGCOUNT
	.align		4
.L_3:
        /*0018*/ 	.byte	0x04, 0x2f
        /*001a*/ 	.short	(.L_5 - .L_4)
	.align		4
.L_4:
        /*001c*/ 	.word	index@(_Z11read_kernelPfS_m)
        /*0020*/ 	.word	0x00000008


	//----- nvinfo : EIATTR_FRAME_SIZE
	.align		4
.L_5:
        /*0024*/ 	.byte	0x04, 0x11
        /*0026*/ 	.short	(.L_7 - .L_6)
	.align		4
.L_6:
        /*0028*/ 	.word	index@(_Z11read_kernelPfS_m)
        /*002c*/ 	.word	0x00000000


	//----- nvinfo : EIATTR_MIN_STACK_SIZE
	.align		4
.L_7:
        /*0030*/ 	.byte	0x04, 0x12
        /*0032*/ 	.short	(.L_9 - .L_8)
	.align		4
.L_8:
        /*0034*/ 	.word	index@(_Z11read_kernelPfS_m)
        /*0038*/ 	.word	0x00000000


	//----- nvinfo : EIATTR_MIN_STACK_SIZE
	.align		4
.L_9:
        /*003c*/ 	.byte	0x04, 0x12
        /*003e*/ 	.short	(.L_11 - .L_10)
	.align		4
.L_10:
        /*0040*/ 	.word	index@(_Z12write_kernelPfmf)
        /*0044*/ 	.word	0x00000000
.L_11:


//--------------------- .nv.compat                --------------------------
	.section	.nv.compat,"",@"SHT_CUDA_COMPAT_INFO"
	.align	4
        /*0000*/ 	.byte	0x02, 0x09, 0x00, 0x00, 0x02, 0x02, 0x01, 0x00, 0x02, 0x05, 0x05, 0x00, 0x03, 0x07, 0x01, 0x01
        /*0010*/ 	.byte	0x02, 0x03, 0x00, 0x00, 0x02, 0x06, 0x01, 0x00, 0x04, 0x0b, 0x08, 0x00, 0x09, 0x00, 0x00, 0x00
        /*0020*/ 	.byte	0x00, 0x00, 0x00, 0x00


//--------------------- .nv.info._Z11read_kernelPfS_m --------------------------
	.section	.nv.info._Z11read_kernelPfS_m,"",@"SHT_CUDA_INFO"
	.sectionflags	@""
	.align	4


	//----- nvinfo : EIATTR_CUDA_API_VERSION
	.align		4
        /*0000*/ 	.byte	0x04, 0x37
        /*0002*/ 	.short	(.L_13 - .L_12)
.L_12:
        /*0004*/ 	.word	0x00000082


	//----- nvinfo : EIATTR_KPARAM_INFO
	.align		4
.L_13:
        /*0008*/ 	.byte	0x04, 0x17
        /*000a*/ 	.short	(.L_15 - .L_14)
.L_14:
        /*000c*/ 	.word	0x00000000
        /*0010*/ 	.short	0x0002
        /*0012*/ 	.short	0x0010
        /*0014*/ 	.byte	0x00, 0xf0, 0x21, 0x00


	//----- nvinfo : EIATTR_KPARAM_INFO
	.align		4
.L_15:
        /*0018*/ 	.byte	0x04, 0x17
        /*001a*/ 	.short	(.L_17 - .L_16)
.L_16:
        /*001c*/ 	.word	0x00000000
        /*0020*/ 	.short	0x0001
        /*0022*/ 	.short	0x0008
        /*0024*/ 	.byte	0x00, 0xf5, 0x21, 0x00


	//----- nvinfo : EIATTR_KPARAM_INFO
	.align		4
.L_17:
        /*0028*/ 	.byte	0x04, 0x17
        /*002a*/ 	.short	(.L_19 - .L_18)
.L_18:
        /*002c*/ 	.word	0x00000000
        /*0030*/ 	.short	0x0000
        /*0032*/ 	.short	0x0000
        /*0034*/ 	.byte	0x00, 0xf5, 0x21, 0x00


	//----- nvinfo : EIATTR_SPARSE_MMA_MASK
	.align		4
.L_19:
        /*0038*/ 	.byte	0x03, 0x50
        /*003a*/ 	.short	0x0000


	//----- nvinfo : EIATTR_MAXREG_COUNT
	.align		4
        /*003c*/ 	.byte	0x03, 0x1b
        /*003e*/ 	.short	0x00ff


	//----- nvinfo : EIATTR_MERCURY_ISA_VERSION
	.align		4
        /*0040*/ 	.byte	0x03, 0x5f
        /*0042*/ 	.short	0x0101


	//----- nvinfo : EIATTR_VRC_CTA_INIT_COUNT
	.align		4
        /*0044*/ 	.byte	0x02, 0x4a
	.zero		1
	.zero		1


	//----- nvinfo : EIATTR_EXIT_INSTR_OFFSETS
	.align		4
        /*0048*/ 	.byte	0x04, 0x1c
        /*004a*/ 	.short	(.L_21 - .L_20)


	//   ....[0]....
.L_20:
        /*004c*/ 	.word	0x00000080


	//   ....[1]....
        /*0050*/ 	.word	0x00000130


	//----- nvinfo : EIATTR_CBANK_PARAM_SIZE
	.align		4
.L_21:
        /*0054*/ 	.byte	0x03, 0x19
        /*0056*/ 	.short	0x0018


	//----- nvinfo : EIATTR_PARAM_CBANK
	.align		4
        /*0058*/ 	.byte	0x04, 0x0a
        /*005a*/ 	.short	(.L_23 - .L_22)
	.align		4
.L_22:
        /*005c*/ 	.word	index@(.nv.constant0._Z11read_kernelPfS_m)
        /*0060*/ 	.short	0x0380
        /*0062*/ 	.short	0x0018


	//----- nvinfo : EIATTR_SW_WAR
	.align		4
.L_23:
        /*0064*/ 	.byte	0x04, 0x36
        /*0066*/ 	.short	(.L_25 - .L_24)
.L_24:
        /*0068*/ 	.word	0x00000008
.L_25:


//--------------------- .nv.info._Z12write_kernelPfmf --------------------------
	.section	.nv.info._Z12write_kernelPfmf,"",@"SHT_CUDA_INFO"
	.sectionflags	@""
	.align	4


	//----- nvinfo : EIATTR_CUDA_API_VERSION
	.align		4
        /*0000*/ 	.byte	0x04, 0x37
        /*0002*/ 	.short	(.L_27 - .L_26)
.L_26:
        /*0004*/ 	.word	0x00000082


	//----- nvinfo : EIATTR_KPARAM_INFO
	.align		4
.L_27:
        /*0008*/ 	.byte	0x04, 0x17
        /*000a*/ 	.short	(.L_29 - .L_28)
.L_28:
        /*000c*/ 	.word	0x00000000
        /*0010*/ 	.short	0x0002
        /*0012*/ 	.short	0x0010
        /*0014*/ 	.byte	0x00, 0xf0, 0x11, 0x00


	//----- nvinfo : EIATTR_KPARAM_INFO
	.align		4
.L_29:
        /*0018*/ 	.byte	0x04, 0x17
        /*001a*/ 	.short	(.L_31 - .L_30)
.L_30:
        /*001c*/ 	.word	0x00000000
        /*0020*/ 	.short	0x0001
        /*0022*/ 	.short	0x0008
        /*0024*/ 	.byte	0x00, 0xf0, 0x21, 0x00


	//----- nvinfo : EIATTR_KPARAM_INFO
	.align		4
.L_31:
        /*0028*/ 	.byte	0x04, 0x17
        /*002a*/ 	.short	(.L_33 - .L_32)
.L_32:
        /*002c*/ 	.word	0x00000000
        /*0030*/ 	.short	0x0000
        /*0032*/ 	.short	0x0000
        /*0034*/ 	.byte	0x00, 0xf5, 0x21, 0x00


	//----- nvinfo : EIATTR_SPARSE_MMA_MASK
	.align		4
.L_33:
        /*0038*/ 	.byte	0x03, 0x50
        /*003a*/ 	.short	0x0000


	//----- nvinfo : EIATTR_MAXREG_COUNT
	.align		4
        /*003c*/ 	.byte	0x03, 0x1b
        /*003e*/ 	.short	0x00ff


	//----- nvinfo : EIATTR_MERCURY_ISA_VERSION
	.align		4
        /*0040*/ 	.byte	0x03, 0x5f
        /*0042*/ 	.short	0x0101


	//----- nvinfo : EIATTR_VRC_CTA_INIT_COUNT
	.align		4
        /*0044*/ 	.byte	0x02, 0x4a
	.zero		1
	.zero		1


	//----- nvinfo : EIATTR_EXIT_INSTR_OFFSETS
	.align		4
        /*0048*/ 	.byte	0x04, 0x1c
        /*004a*/ 	.short	(.L_35 - .L_34)


	//   ....[0]....
.L_34:
        /*004c*/ 	.word	0x00000080


	//   ....[1]....
        /*0050*/ 	.word	0x000000f0


	//----- nvinfo : EIATTR_CBANK_PARAM_SIZE
	.align		4
.L_35:
        /*0054*/ 	.byte	0x03, 0x19
        /*0056*/ 	.short	0x0014


	//----- nvinfo : EIATTR_PARAM_CBANK
	.align		4
        /*0058*/ 	.byte	0x04, 0x0a
        /*005a*/ 	.short	(.L_37 - .L_36)
	.align		4
.L_36:
        /*005c*/ 	.word	index@(.nv.constant0._Z12write_kernelPfmf)
        /*0060*/ 	.short	0x0380
        /*0062*/ 	.short	0x0014


	//----- nvinfo : EIATTR_SW_WAR
	.align		4
.L_37:
        /*0064*/ 	.byte	0x04, 0x36
        /*0066*/ 	.short	(.L_39 - .L_38)
.L_38:
        /*0068*/ 	.word	0x00000008
.L_39:


//--------------------- .nv.callgraph             --------------------------
	.section	.nv.callgraph,"",@"SHT_CUDA_CALLGRAPH"
	.align	4
	.sectionentsize	8
	.align		4
        /*0000*/ 	.word	0x00000000
	.align		4
        /*0004*/ 	.word	0xffffffff
	.align		4
        /*0008*/ 	.word	0x00000000
	.align		4
        /*000c*/ 	.word	0xfffffffe
	.align		4
        /*0010*/ 	.word	0x00000000
	.align		4
        /*0014*/ 	.word	0xfffffffd
	.align		4
        /*0018*/ 	.word	0x00000000
	.align		4
        /*001c*/ 	.word	0xfffffffc


//--------------------- .text._Z11read_kernelPfS_m --------------------------
	.section	.text._Z11read_kernelPfS_m,"ax",@progbits
	.align	128
        .global         _Z11read_kernelPfS_m
        .type           _Z11read_kernelPfS_m,@function
        .size           _Z11read_kernelPfS_m,(.L_x_2 - _Z11read_kernelPfS_m)
        .other          _Z11read_kernelPfS_m,@"STO_CUDA_ENTRY STV_DEFAULT"
_Z11read_kernelPfS_m:
.text._Z11read_kernelPfS_m:
[----:B------:R-:W-:Y:S01]  /*0000*/  LDC R1, c[0x0][0x37c] ;  /* 0x0000df00ff017b82 */ /* 0x000fe20000000800 */
[----:B------:R-:W0:Y:S07]  /*0010*/  S2R R3, SR_TID.X ;  /* 0x0000000000037919 */ /* 0x000e2e0000002100 */
[----:B------:R-:W0:Y:S01]  /*0020*/  S2UR UR4, SR_CTAID.X ;  /* 0x00000000000479c3 */ /* 0x000e220000002500 */
[----:B------:R-:W1:Y:S07]  /*0030*/  LDCU.64 UR6, c[0x0][0x390] ;  /* 0x00007200ff0677ac */ /* 0x000e6e0008000a00 */
[----:B------:R-:W0:Y:S02]  /*0040*/  LDC R0, c[0x0][0x360] ;  /* 0x0000d800ff007b82 */ /* 0x000e240000000800 */
[----:B0-----:R-:W-:-:S05]  /*0050*/  IMAD R0, R0, UR4, R3 ;  /* 0x0000000400007c24 */ /* 0x001fca000f8e0203 */
[----:B-1----:R-:W-:-:S04]  /*0060*/  ISETP.GE.U32.AND P0, PT, R0, UR6, PT ;  /* 0x0000000600007c0c */ /* 0x002fc8000bf06070 */
[----:B------:R-:W-:-:S13]  /*0070*/  ISETP.GE.U32.AND.EX P0, PT, RZ, UR7, PT, P0 ;  /* 0x00000007ff007c0c */ /* 0x000fda000bf06100 */
[----:B------:R-:W-:Y:S05]  /*0080*/  @P0 EXIT ;  /* 0x000000000000094d */ /* 0x000fea0003800000 */
[----:B------:R-:W0:Y:S01]  /*0090*/  LDCU.128 UR8, c[0x0][0x380] ;  /* 0x00007000ff0877ac */ /* 0x000e220008000c00 */
[----:B------:R-:W-:Y:S01]  /*00a0*/  IMAD.SHL.U32 R4, R0, 0x4, RZ ;  /* 0x0000000400047824 */ /* 0x000fe200078e00ff */
[----:B------:R-:W-:Y:S01]  /*00b0*/  SHF.R.U32.HI R0, RZ, 0x1e, R0 ;  /* 0x0000001eff007819 */ /* 0x000fe20000011600 */
[----:B------:R-:W1:Y:S03]  /*00c0*/  LDCU.64 UR4, c[0x0][0x358] ;  /* 0x00006b00ff0477ac */ /* 0x000e660008000a00 */
[----:B0-----:R-:W-:-:S04]  /*00d0*/  IADD3 R2, P0, PT, R4, UR8, RZ ;  /* 0x0000000804027c10 */ /* 0x001fc8000ff1e0ff */
[----:B------:R-:W-:-:S06]  /*00e0*/  IADD3.X R3, PT, PT, R0, UR9, RZ, P0, !PT ;  /* 0x0000000900037c10 */ /* 0x000fcc00087fe4ff */
[----:B-1----:R-:W2:Y:S01]  /*00f0*/  LDG.E R3, desc[UR4][R2.64] ;  /* 0x0000000402037981 */ /* 0x002ea2000c1e1900 */
[----:B------:R-:W-:-:S04]  /*0100*/  IADD3 R4, P0, PT, R4, UR10, RZ ;  /* 0x0000000a04047c10 */ /* 0x000fc8000ff1e0ff */
[----:B------:R-:W-:-:S05]  /*0110*/  IADD3.X R5, PT, PT, R0, UR11, RZ, P0, !PT ;  /* 0x0000000b00057c10 */ /* 0x000fca00087fe4ff */
[----:B--2---:R-:W-:Y:S01]  /*0120*/  STG.E desc[UR4][R4.64], R3 ;  /* 0x0000000304007986 */ /* 0x004fe2000c101904 */
[----:B------:R-:W-:Y:S05]  /*0130*/  EXIT ;  /* 0x000000000000794d */ /* 0x000fea0003800000 */
.L_x_0:
[----:B------:R-:W-:-:S00]  /*0140*/  BRA `(.L_x_0) ;  /* 0xfffffffc00fc7947 */ /* 0x000fc0000383ffff */
[----:B------:R-:W-:-:S00]  /*0150*/  NOP ;  /* 0x0000000000007918 */ /* 0x000fc00000000000 */
        /* <DEDUP_REMOVED lines=10> */
.L_x_2:


//--------------------- .text._Z12write_kernelPfmf --------------------------
	.section	.text._Z12write_kernelPfmf,"ax",@progbits
	.align	128
        .global         _Z12write_kernelPfmf
        .type           _Z12write_kernelPfmf,@function
        .size           _Z12write_kernelPfmf,(.L_x_3 - _Z12write_kernelPfmf)
        .other          _Z12write_kernelPfmf,@"STO_CUDA_ENTRY STV_DEFAULT"
_Z12write_kernelPfmf:
.text._Z12write_kernelPfmf:
        /* <DEDUP_REMOVED lines=9> */
[----:B------:R-:W0:Y:S01]  /*0090*/  LDCU.64 UR6, c[0x0][0x380] ;  /* 0x00007000ff0677ac */ /* 0x000e220008000a00 */
[----:B------:R-:W1:Y:S01]  /*00a0*/  LDC R5, c[0x0][0x390] ;  /* 0x0000e400ff057b82 */ /* 0x000e620000000800 */
[----:B------:R-:W1:Y:S01]  /*00b0*/  LDCU.64 UR4, c[0x0][0x358] ;  /* 0x00006b00ff0477ac */ /* 0x000e620008000a00 */
[----:B0-----:R-:W-:-:S04]  /*00c0*/  LEA R2, P0, R0, UR6, 0x2 ;  /* 0x0000000600027c11 */ /* 0x001fc8000f8010ff */
[----:B------:R-:W-:-:S05]  /*00d0*/  LEA.HI.X R3, R0, UR7, RZ, 0x2, P0 ;  /* 0x0000000700037c11 */ /* 0x000fca00080f14ff */
[----:B-1----:R-:W-:Y:S01]  /*00e0*/  STG.E desc[UR4][R2.64], R5 ;  /* 0x0000000502007986 */ /* 0x002fe2000c101904 */
[----:B------:R-:W-:Y:S05]  /*00f0*/  EXIT ;  /* 0x000000000000794d */ /* 0x000fea0003800000 */
.L_x_1:
        /* <DEDUP_REMOVED lines=16> */
.L_x_3:


//--------------------- .nv.shared.reserved.0     --------------------------
	.section	.nv.shared.reserved.0,"aw",@nobits
	.weak		__nv_reservedSMEM_offset_0_alias
	.size		__nv_reservedSMEM_offset_0_alias, 0, 64
	.other		__nv_reservedSMEM_offset_0_alias,@"STO_CUDA_RESERVED_SHARED STV_DEFAULT"
__nv_reservedSMEM_offset_0_alias:
	.zero		0
	.zero		64


//--------------------- .nv.constant0._Z11read_kernelPfS_m --------------------------
	.section	.nv.constant0._Z11read_kernelPfS_m,"a",@progbits
	.sectionflags	@""
	.align	4
.nv.constant0._Z11read_kernelPfS_m:
	.zero		920


//--------------------- .nv.constant0._Z12write_kernelPfmf --------------------------
	.section	.nv.constant0._Z12write_kernelPfmf,"a",@progbits
	.sectionflags	@""
	.align	4
.nv.constant0._Z12write_kernelPfmf:
	.zero		916


//--------------------- SYMBOLS --------------------------

	.type		.nv.reservedSmem.offset0,@object
	.size		.nv.reservedSmem.offset0,0x4
